//
// Generated by NVIDIA NVVM Compiler
//
// Compiler Build ID: CL-36424714
// Cuda compilation tools, release 13.0, V13.0.88
// Based on NVVM 20.0.0
//

.version 9.0
.target sm_100
.address_size 64

	// .globl	_Z8row_sumsPKfPfm

.visible .entry _Z8row_sumsPKfPfm(
	.param .u64 .ptr .align 1 _Z8row_sumsPKfPfm_param_0,
	.param .u64 .ptr .align 1 _Z8row_sumsPKfPfm_param_1,
	.param .u64 _Z8row_sumsPKfPfm_param_2
)
{
	.reg .pred 	%p<10>;
	.reg .b32 	%r<5>;
	.reg .b32 	%f<82>;
	.reg .b64 	%rd<47>;

	ld.param.u64 	%rd25, [_Z8row_sumsPKfPfm_param_0];
	ld.param.u64 	%rd23, [_Z8row_sumsPKfPfm_param_1];
	ld.param.u64 	%rd24, [_Z8row_sumsPKfPfm_param_2];
	cvta.to.global.u64 	%rd1, %rd25;
	mov.u32 	%r1, %tid.x;
	mov.u32 	%r2, %ntid.x;
	mov.u32 	%r3, %ctaid.x;
	mad.lo.s32 	%r4, %r2, %r3, %r1;
	cvt.s64.s32 	%rd2, %r4;
	setp.le.u64 	%p1, %rd24, %rd2;
	@%p1 bra 	$L__BB0_14;
	mul.lo.s64 	%rd3, %rd24, %rd2;
	and.b64  	%rd4, %rd24, 15;
	setp.lt.u64 	%p2, %rd24, 16;
	mov.f32 	%f81, 0f00000000;
	mov.b64 	%rd43, 0;
	@%p2 bra 	$L__BB0_4;
	and.b64  	%rd43, %rd24, -16;
	shl.b64 	%rd27, %rd3, 2;
	add.s64 	%rd28, %rd27, %rd1;
	add.s64 	%rd40, %rd28, 32;
	mov.f32 	%f81, 0f00000000;
	mov.u64 	%rd41, %rd43;
$L__BB0_3:
	.pragma "nounroll";
	ld.global.f32 	%f17, [%rd40+-32];
	add.f32 	%f18, %f81, %f17;
	ld.global.f32 	%f19, [%rd40+-28];
	add.f32 	%f20, %f18, %f19;
	ld.global.f32 	%f21, [%rd40+-24];
	add.f32 	%f22, %f20, %f21;
	ld.global.f32 	%f23, [%rd40+-20];
	add.f32 	%f24, %f22, %f23;
	ld.global.f32 	%f25, [%rd40+-16];
	add.f32 	%f26, %f24, %f25;
	ld.global.f32 	%f27, [%rd40+-12];
	add.f32 	%f28, %f26, %f27;
	ld.global.f32 	%f29, [%rd40+-8];
	add.f32 	%f30, %f28, %f29;
	ld.global.f32 	%f31, [%rd40+-4];
	add.f32 	%f32, %f30, %f31;
	ld.global.f32 	%f33, [%rd40];
	add.f32 	%f34, %f32, %f33;
	ld.global.f32 	%f35, [%rd40+4];
	add.f32 	%f36, %f34, %f35;
	ld.global.f32 	%f37, [%rd40+8];
	add.f32 	%f38, %f36, %f37;
	ld.global.f32 	%f39, [%rd40+12];
	add.f32 	%f40, %f38, %f39;
	ld.global.f32 	%f41, [%rd40+16];
	add.f32 	%f42, %f40, %f41;
	ld.global.f32 	%f43, [%rd40+20];
	add.f32 	%f44, %f42, %f43;
	ld.global.f32 	%f45, [%rd40+24];
	add.f32 	%f46, %f44, %f45;
	ld.global.f32 	%f47, [%rd40+28];
	add.f32 	%f81, %f46, %f47;
	add.s64 	%rd41, %rd41, -16;
	add.s64 	%rd40, %rd40, 64;
	setp.ne.s64 	%p3, %rd41, 0;
	@%p3 bra 	$L__BB0_3;
$L__BB0_4:
	setp.eq.s64 	%p4, %rd4, 0;
	@%p4 bra 	$L__BB0_13;
	and.b64  	%rd12, %rd24, 7;
	setp.lt.u64 	%p5, %rd4, 8;
	@%p5 bra 	$L__BB0_7;
	add.s64 	%rd29, %rd43, %rd3;
	shl.b64 	%rd30, %rd29, 2;
	add.s64 	%rd31, %rd1, %rd30;
	ld.global.f32 	%f49, [%rd31];
	add.f32 	%f50, %f81, %f49;
	ld.global.f32 	%f51, [%rd31+4];
	add.f32 	%f52, %f50, %f51;
	ld.global.f32 	%f53, [%rd31+8];
	add.f32 	%f54, %f52, %f53;
	ld.global.f32 	%f55, [%rd31+12];
	add.f32 	%f56, %f54, %f55;
	ld.global.f32 	%f57, [%rd31+16];
	add.f32 	%f58, %f56, %f57;
	ld.global.f32 	%f59, [%rd31+20];
	add.f32 	%f60, %f58, %f59;
	ld.global.f32 	%f61, [%rd31+24];
	add.f32 	%f62, %f60, %f61;
	ld.global.f32 	%f63, [%rd31+28];
	add.f32 	%f81, %f62, %f63;
	add.s64 	%rd43, %rd43, 8;
$L__BB0_7:
	setp.eq.s64 	%p6, %rd12, 0;
	@%p6 bra 	$L__BB0_13;
	and.b64  	%rd45, %rd24, 3;
	setp.lt.u64 	%p7, %rd12, 4;
	@%p7 bra 	$L__BB0_10;
	add.s64 	%rd32, %rd43, %rd3;
	shl.b64 	%rd33, %rd32, 2;
	add.s64 	%rd34, %rd1, %rd33;
	ld.global.f32 	%f65, [%rd34];
	add.f32 	%f66, %f81, %f65;
	ld.global.f32 	%f67, [%rd34+4];
	add.f32 	%f68, %f66, %f67;
	ld.global.f32 	%f69, [%rd34+8];
	add.f32 	%f70, %f68, %f69;
	ld.global.f32 	%f71, [%rd34+12];
	add.f32 	%f81, %f70, %f71;
	add.s64 	%rd43, %rd43, 4;
$L__BB0_10:
	setp.eq.s64 	%p8, %rd45, 0;
	@%p8 bra 	$L__BB0_13;
	add.s64 	%rd35, %rd43, %rd3;
	shl.b64 	%rd36, %rd35, 2;
	add.s64 	%rd46, %rd1, %rd36;
$L__BB0_12:
	.pragma "nounroll";
	ld.global.f32 	%f72, [%rd46];
	add.f32 	%f81, %f81, %f72;
	add.s64 	%rd46, %rd46, 4;
	add.s64 	%rd45, %rd45, -1;
	setp.ne.s64 	%p9, %rd45, 0;
	@%p9 bra 	$L__BB0_12;
$L__BB0_13:
	cvta.to.global.u64 	%rd37, %rd23;
	shl.b64 	%rd38, %rd2, 2;
	add.s64 	%rd39, %rd37, %rd38;
	st.global.f32 	[%rd39], %f81;
$L__BB0_14:
	ret;

}
	// .globl	_Z11column_sumsPKfPfm
.visible .entry _Z11column_sumsPKfPfm(
	.param .u64 .ptr .align 1 _Z11column_sumsPKfPfm_param_0,
	.param .u64 .ptr .align 1 _Z11column_sumsPKfPfm_param_1,
	.param .u64 _Z11column_sumsPKfPfm_param_2
)
{
	.reg .pred 	%p<10>;
	.reg .b32 	%r<5>;
	.reg .b32 	%f<82>;
	.reg .b64 	%rd<76>;

	ld.param.u64 	%rd27, [_Z11column_sumsPKfPfm_param_0];
	ld.param.u64 	%rd25, [_Z11column_sumsPKfPfm_param_1];
	ld.param.u64 	%rd26, [_Z11column_sumsPKfPfm_param_2];
	cvta.to.global.u64 	%rd1, %rd27;
	mov.u32 	%r1, %tid.x;
	mov.u32 	%r2, %ntid.x;
	mov.u32 	%r3, %ctaid.x;
	mad.lo.s32 	%r4, %r2, %r3, %r1;
	cvt.s64.s32 	%rd2, %r4;
	setp.le.u64 	%p1, %rd26, %rd2;
	@%p1 bra 	$L__BB1_14;
	add.s64 	%rd29, %rd26, -1;
	and.b64  	%rd3, %rd26, 15;
	setp.lt.u64 	%p2, %rd29, 15;
	mov.f32 	%f81, 0f00000000;
	mov.b64 	%rd72, 0;
	@%p2 bra 	$L__BB1_4;
	and.b64  	%rd72, %rd26, -16;
	shl.b64 	%rd30, %rd2, 2;
	add.s64 	%rd69, %rd1, %rd30;
	shl.b64 	%rd6, %rd26, 6;
	shl.b64 	%rd7, %rd26, 2;
	mov.f32 	%f81, 0f00000000;
	mov.u64 	%rd70, %rd72;
$L__BB1_3:
	.pragma "nounroll";
	ld.global.f32 	%f17, [%rd69];
	add.f32 	%f18, %f81, %f17;
	add.s64 	%rd31, %rd69, %rd7;
	ld.global.f32 	%f19, [%rd31];
	add.f32 	%f20, %f18, %f19;
	add.s64 	%rd32, %rd31, %rd7;
	ld.global.f32 	%f21, [%rd32];
	add.f32 	%f22, %f20, %f21;
	add.s64 	%rd33, %rd32, %rd7;
	ld.global.f32 	%f23, [%rd33];
	add.f32 	%f24, %f22, %f23;
	add.s64 	%rd34, %rd33, %rd7;
	ld.global.f32 	%f25, [%rd34];
	add.f32 	%f26, %f24, %f25;
	add.s64 	%rd35, %rd34, %rd7;
	ld.global.f32 	%f27, [%rd35];
	add.f32 	%f28, %f26, %f27;
	add.s64 	%rd36, %rd35, %rd7;
	ld.global.f32 	%f29, [%rd36];
	add.f32 	%f30, %f28, %f29;
	add.s64 	%rd37, %rd36, %rd7;
	ld.global.f32 	%f31, [%rd37];
	add.f32 	%f32, %f30, %f31;
	add.s64 	%rd38, %rd37, %rd7;
	ld.global.f32 	%f33, [%rd38];
	add.f32 	%f34, %f32, %f33;
	add.s64 	%rd39, %rd38, %rd7;
	ld.global.f32 	%f35, [%rd39];
	add.f32 	%f36, %f34, %f35;
	add.s64 	%rd40, %rd39, %rd7;
	ld.global.f32 	%f37, [%rd40];
	add.f32 	%f38, %f36, %f37;
	add.s64 	%rd41, %rd40, %rd7;
	ld.global.f32 	%f39, [%rd41];
	add.f32 	%f40, %f38, %f39;
	add.s64 	%rd42, %rd41, %rd7;
	ld.global.f32 	%f41, [%rd42];
	add.f32 	%f42, %f40, %f41;
	add.s64 	%rd43, %rd42, %rd7;
	ld.global.f32 	%f43, [%rd43];
	add.f32 	%f44, %f42, %f43;
	add.s64 	%rd44, %rd43, %rd7;
	ld.global.f32 	%f45, [%rd44];
	add.f32 	%f46, %f44, %f45;
	add.s64 	%rd45, %rd44, %rd7;
	ld.global.f32 	%f47, [%rd45];
	add.f32 	%f81, %f46, %f47;
	add.s64 	%rd70, %rd70, -16;
	add.s64 	%rd69, %rd69, %rd6;
	setp.ne.s64 	%p3, %rd70, 0;
	@%p3 bra 	$L__BB1_3;
$L__BB1_4:
	setp.eq.s64 	%p4, %rd3, 0;
	@%p4 bra 	$L__BB1_13;
	and.b64  	%rd13, %rd26, 7;
	setp.lt.u64 	%p5, %rd3, 8;
	@%p5 bra 	$L__BB1_7;
	mad.lo.s64 	%rd46, %rd72, %rd26, %rd2;
	shl.b64 	%rd47, %rd46, 2;
	add.s64 	%rd48, %rd1, %rd47;
	ld.global.f32 	%f49, [%rd48];
	add.f32 	%f50, %f81, %f49;
	shl.b64 	%rd49, %rd26, 2;
	add.s64 	%rd50, %rd48, %rd49;
	ld.global.f32 	%f51, [%rd50];
	add.f32 	%f52, %f50, %f51;
	add.s64 	%rd51, %rd50, %rd49;
	ld.global.f32 	%f53, [%rd51];
	add.f32 	%f54, %f52, %f53;
	add.s64 	%rd52, %rd51, %rd49;
	ld.global.f32 	%f55, [%rd52];
	add.f32 	%f56, %f54, %f55;
	add.s64 	%rd53, %rd52, %rd49;
	ld.global.f32 	%f57, [%rd53];
	add.f32 	%f58, %f56, %f57;
	add.s64 	%rd54, %rd53, %rd49;
	ld.global.f32 	%f59, [%rd54];
	add.f32 	%f60, %f58, %f59;
	add.s64 	%rd55, %rd54, %rd49;
	ld.global.f32 	%f61, [%rd55];
	add.f32 	%f62, %f60, %f61;
	add.s64 	%rd56, %rd55, %rd49;
	ld.global.f32 	%f63, [%rd56];
	add.f32 	%f81, %f62, %f63;
	add.s64 	%rd72, %rd72, 8;
$L__BB1_7:
	setp.eq.s64 	%p6, %rd13, 0;
	@%p6 bra 	$L__BB1_13;
	and.b64  	%rd74, %rd26, 3;
	setp.lt.u64 	%p7, %rd13, 4;
	@%p7 bra 	$L__BB1_10;
	mad.lo.s64 	%rd57, %rd72, %rd26, %rd2;
	shl.b64 	%rd58, %rd57, 2;
	add.s64 	%rd59, %rd1, %rd58;
	ld.global.f32 	%f65, [%rd59];
	add.f32 	%f66, %f81, %f65;
	shl.b64 	%rd60, %rd26, 2;
	add.s64 	%rd61, %rd59, %rd60;
	ld.global.f32 	%f67, [%rd61];
	add.f32 	%f68, %f66, %f67;
	add.s64 	%rd62, %rd61, %rd60;
	ld.global.f32 	%f69, [%rd62];
	add.f32 	%f70, %f68, %f69;
	add.s64 	%rd63, %rd62, %rd60;
	ld.global.f32 	%f71, [%rd63];
	add.f32 	%f81, %f70, %f71;
	add.s64 	%rd72, %rd72, 4;
$L__BB1_10:
	setp.eq.s64 	%p8, %rd74, 0;
	@%p8 bra 	$L__BB1_13;
	mad.lo.s64 	%rd64, %rd72, %rd26, %rd2;
	shl.b64 	%rd65, %rd64, 2;
	add.s64 	%rd75, %rd1, %rd65;
	shl.b64 	%rd20, %rd26, 2;
$L__BB1_12:
	.pragma "nounroll";
	ld.global.f32 	%f72, [%rd75];
	add.f32 	%f81, %f81, %f72;
	add.s64 	%rd75, %rd75, %rd20;
	add.s64 	%rd74, %rd74, -1;
	setp.ne.s64 	%p9, %rd74, 0;
	@%p9 bra 	$L__BB1_12;
$L__BB1_13:
	cvta.to.global.u64 	%rd66, %rd25;
	shl.b64 	%rd67, %rd2, 2;
	add.s64 	%rd68, %rd66, %rd67;
	st.global.f32 	[%rd68], %f81;
$L__BB1_14:
	ret;

}


// ===== COMPILED SASS (sm_100) =====

	.target	sm_100

	.elftype	@"ET_EXEC"


//--------------------- .note.nv.tkinfo           --------------------------
	.section	.note.nv.tkinfo,"",@"SHT_NOTE"
	.sectionflags	@"SHF_NOTE_NV_TKINFO"
	.tkinfo
        /*0018*/ 	.word	0x00000002
        /*0030*/ 	.string	""
        /*0030*/ 	.string	"ptxas"
        /*0030*/ 	.string	"Cuda compilation tools, release 13.0, V13.0.88"
        /*0030*/ 	.string	"Build cuda_13.0.r13.0/compiler.36424714_0"
        /*0030*/ 	.string	"-arch sm_100 -m 64 "



//--------------------- .note.nv.cuinfo           --------------------------
	.section	.note.nv.cuinfo,"",@"SHT_NOTE"
	.sectionflags	@"SHF_NOTE_NV_CUINFO"
        /*0018*/ 	.short	0x0002
        /*001a*/ 	.short	0x0064
        /*001c*/ 	.short	0x0082
	.zero		2


//--------------------- .nv.info                  --------------------------
	.section	.nv.info,"",@"SHT_CUDA_INFO"
	.align	4


	//----- nvinfo : EIATTR_REGCOUNT
	.align		4
        /*0000*/ 	.byte	0x04, 0x2f
        /*0002*/ 	.short	(.L_1 - .L_0)
	.align		4
.L_0:
        /*0004*/ 	.word	index@(_Z8row_sumsPKfPfm)
        /*0008*/ 	.word	0x0000001e


	//----- nvinfo : EIATTR_FRAME_SIZE
	.align		4
.L_1:
        /*000c*/ 	.byte	0x04, 0x11
        /*000e*/ 	.short	(.L_3 - .L_2)
	.align		4
.L_2:
        /*0010*/ 	.word	index@(_Z8row_sumsPKfPfm)
        /*0014*/ 	.word	0x00000000


	//----- nvinfo : EIATTR_REGCOUNT
	.align		4
.L_3:
        /*0018*/ 	.byte	0x04, 0x2f
        /*001a*/ 	.short	(.L_5 - .L_4)
	.align		4
.L_4:
        /*001c*/ 	.word	index@(_Z11column_sumsPKfPfm)
        /*0020*/ 	.word	0x00000020


	//----- nvinfo : EIATTR_FRAME_SIZE
	.align		4
.L_5:
        /*0024*/ 	.byte	0x04, 0x11
        /*0026*/ 	.short	(.L_7 - .L_6)
	.align		4
.L_6:
        /*0028*/ 	.word	index@(_Z11column_sumsPKfPfm)
        /*002c*/ 	.word	0x00000000


	//----- nvinfo : EIATTR_MIN_STACK_SIZE
	.align		4
.L_7:
        /*0030*/ 	.byte	0x04, 0x12
        /*0032*/ 	.short	(.L_9 - .L_8)
	.align		4
.L_8:
        /*0034*/ 	.word	index@(_Z11column_sumsPKfPfm)
        /*0038*/ 	.word	0x00000000


	//----- nvinfo : EIATTR_MIN_STACK_SIZE
	.align		4
.L_9:
        /*003c*/ 	.byte	0x04, 0x12
        /*003e*/ 	.short	(.L_11 - .L_10)
	.align		4
.L_10:
        /*0040*/ 	.word	index@(_Z8row_sumsPKfPfm)
        /*0044*/ 	.word	0x00000000
.L_11:


//--------------------- .nv.compat                --------------------------
	.section	.nv.compat,"",@"SHT_CUDA_COMPAT_INFO"
	.align	4
        /*0000*/ 	.byte	0x02, 0x09, 0x00, 0x00, 0x02, 0x02, 0x01, 0x00, 0x02, 0x05, 0x05, 0x00, 0x03, 0x07, 0x01, 0x01
        /*0010*/ 	.byte	0x02, 0x03, 0x00, 0x00, 0x02, 0x06, 0x01, 0x00, 0x04, 0x0b, 0x08, 0x00, 0x09, 0x00, 0x00, 0x00
        /*0020*/ 	.byte	0x00, 0x00, 0x00, 0x00


//--------------------- .nv.info._Z11column_sumsPKfPfm --------------------------
	.section	.nv.info._Z11column_sumsPKfPfm,"",@"SHT_CUDA_INFO"
	.sectionflags	@""
	.align	4


	//----- nvinfo : EIATTR_CUDA_API_VERSION
	.align		4
        /*0000*/ 	.byte	0x04, 0x37
        /*0002*/ 	.short	(.L_13 - .L_12)
.L_12:
        /*0004*/ 	.word	0x00000082


	//----- nvinfo : EIATTR_KPARAM_INFO
	.align		4
.L_13:
        /*0008*/ 	.byte	0x04, 0x17
        /*000a*/ 	.short	(.L_15 - .L_14)
.L_14:
        /*000c*/ 	.word	0x00000000
        /*0010*/ 	.short	0x0002
        /*0012*/ 	.short	0x0010
        /*0014*/ 	.byte	0x00, 0xf0, 0x21, 0x00


	//----- nvinfo : EIATTR_KPARAM_INFO
	.align		4
.L_15:
        /*0018*/ 	.byte	0x04, 0x17
        /*001a*/ 	.short	(.L_17 - .L_16)
.L_16:
        /*001c*/ 	.word	0x00000000
        /*0020*/ 	.short	0x0001
        /*0022*/ 	.short	0x0008
        /*0024*/ 	.byte	0x00, 0xf5, 0x21, 0x00


	//----- nvinfo : EIATTR_KPARAM_INFO
	.align		4
.L_17:
        /*0028*/ 	.byte	0x04, 0x17
        /*002a*/ 	.short	(.L_19 - .L_18)
.L_18:
        /*002c*/ 	.word	0x00000000
        /*0030*/ 	.short	0x0000
        /*0032*/ 	.short	0x0000
        /*0034*/ 	.byte	0x00, 0xf5, 0x21, 0x00


	//----- nvinfo : EIATTR_SPARSE_MMA_MASK
	.align		4
.L_19:
        /*0038*/ 	.byte	0x03, 0x50
        /*003a*/ 	.short	0x0000


	//----- nvinfo : EIATTR_MAXREG_COUNT
	.align		4
        /*003c*/ 	.byte	0x03, 0x1b
        /*003e*/ 	.short	0x00ff


	//----- nvinfo : EIATTR_MERCURY_ISA_VERSION
	.align		4
        /*0040*/ 	.byte	0x03, 0x5f
        /*0042*/ 	.short	0x0101


	//----- nvinfo : EIATTR_VRC_CTA_INIT_COUNT
	.align		4
        /*0044*/ 	.byte	0x02, 0x4a
	.zero		1
	.zero		1


	//----- nvinfo : EIATTR_EXIT_INSTR_OFFSETS
	.align		4
        /*0048*/ 	.byte	0x04, 0x1c
        /*004a*/ 	.short	(.L_21 - .L_20)


	//   ....[0]....
.L_20:
        /*004c*/ 	.word	0x00000090


	//   ....[1]....
        /*0050*/ 	.word	0x00000d30


	//----- nvinfo : EIATTR_CBANK_PARAM_SIZE
	.align		4
.L_21:
        /*0054*/ 	.byte	0x03, 0x19
        /*0056*/ 	.short	0x0018


	//----- nvinfo : EIATTR_PARAM_CBANK
	.align		4
        /*0058*/ 	.byte	0x04, 0x0a
        /*005a*/ 	.short	(.L_23 - .L_22)
	.align		4
.L_22:
        /*005c*/ 	.word	index@(.nv.constant0._Z11column_sumsPKfPfm)
        /*0060*/ 	.short	0x0380
        /*0062*/ 	.short	0x0018


	//----- nvinfo : EIATTR_SW_WAR
	.align		4
.L_23:
        /*0064*/ 	.byte	0x04, 0x36
        /*0066*/ 	.short	(.L_25 - .L_24)
.L_24:
        /*0068*/ 	.word	0x00000008
.L_25:


//--------------------- .nv.info._Z8row_sumsPKfPfm --------------------------
	.section	.nv.info._Z8row_sumsPKfPfm,"",@"SHT_CUDA_INFO"
	.sectionflags	@""
	.align	4


	//----- nvinfo : EIATTR_CUDA_API_VERSION
	.align		4
        /*0000*/ 	.byte	0x04, 0x37
        /*0002*/ 	.short	(.L_27 - .L_26)
.L_26:
        /*0004*/ 	.word	0x00000082


	//----- nvinfo : EIATTR_KPARAM_INFO
	.align		4
.L_27:
        /*0008*/ 	.byte	0x04, 0x17
        /*000a*/ 	.short	(.L_29 - .L_28)
.L_28:
        /*000c*/ 	.word	0x00000000
        /*0010*/ 	.short	0x0002
        /*0012*/ 	.short	0x0010
        /*0014*/ 	.byte	0x00, 0xf0, 0x21, 0x00


	//----- nvinfo : EIATTR_KPARAM_INFO
	.align		4
.L_29:
        /*0018*/ 	.byte	0x04, 0x17
        /*001a*/ 	.short	(.L_31 - .L_30)
.L_30:
        /*001c*/ 	.word	0x00000000
        /*0020*/ 	.short	0x0001
        /*0022*/ 	.short	0x0008
        /*0024*/ 	.byte	0x00, 0xf5, 0x21, 0x00


	//----- nvinfo : EIATTR_KPARAM_INFO
	.align		4
.L_31:
        /*0028*/ 	.byte	0x04, 0x17
        /*002a*/ 	.short	(.L_33 - .L_32)
.L_32:
        /*002c*/ 	.word	0x00000000
        /*0030*/ 	.short	0x0000
        /*0032*/ 	.short	0x0000
        /*0034*/ 	.byte	0x00, 0xf5, 0x21, 0x00


	//----- nvinfo : EIATTR_SPARSE_MMA_MASK
	.align		4
.L_33:
        /*0038*/ 	.byte	0x03, 0x50
        /*003a*/ 	.short	0x0000


	//----- nvinfo : EIATTR_MAXREG_COUNT
	.align		4
        /*003c*/ 	.byte	0x03, 0x1b
        /*003e*/ 	.short	0x00ff


	//----- nvinfo : EIATTR_MERCURY_ISA_VERSION
	.align		4
        /*0040*/ 	.byte	0x03, 0x5f
        /*0042*/ 	.short	0x0101


	//----- nvinfo : EIATTR_VRC_CTA_INIT_COUNT
	.align		4
        /*0044*/ 	.byte	0x02, 0x4a
	.zero		1
	.zero		1


	//----- nvinfo : EIATTR_EXIT_INSTR_OFFSETS
	.align		4
        /*0048*/ 	.byte	0x04, 0x1c
        /*004a*/ 	.short	(.L_35 - .L_34)


	//   ....[0]....
.L_34:
        /*004c*/ 	.word	0x00000090


	//   ....[1]....
        /*0050*/ 	.word	0x00000910


	//----- nvinfo : EIATTR_CBANK_PARAM_SIZE
	.align		4
.L_35:
        /*0054*/ 	.byte	0x03, 0x19
        /*0056*/ 	.short	0x0018


	//----- nvinfo : EIATTR_PARAM_CBANK
	.align		4
        /*0058*/ 	.byte	0x04, 0x0a
        /*005a*/ 	.short	(.L_37 - .L_36)
	.align		4
.L_36:
        /*005c*/ 	.word	index@(.nv.constant0._Z8row_sumsPKfPfm)
        /*0060*/ 	.short	0x0380
        /*0062*/ 	.short	0x0018


	//----- nvinfo : EIATTR_SW_WAR
	.align		4
.L_37:
        /*0064*/ 	.byte	0x04, 0x36
        /*0066*/ 	.short	(.L_39 - .L_38)
.L_38:
        /*0068*/ 	.word	0x00000008
.L_39:


//--------------------- .nv.callgraph             --------------------------
	.section	.nv.callgraph,"",@"SHT_CUDA_CALLGRAPH"
	.align	4
	.sectionentsize	8
	.align		4
        /*0000*/ 	.word	0x00000000
	.align		4
        /*0004*/ 	.word	0xffffffff
	.align		4
        /*0008*/ 	.word	0x00000000
	.align		4
        /*000c*/ 	.word	0xfffffffe
	.align		4
        /*0010*/ 	.word	0x00000000
	.align		4
        /*0014*/ 	.word	0xfffffffd
	.align		4
        /*0018*/ 	.word	0x00000000
	.align		4
        /*001c*/ 	.word	0xfffffffc


//--------------------- .text._Z11column_sumsPKfPfm --------------------------
	.section	.text._Z11column_sumsPKfPfm,"ax",@progbits
	.align	128
        .global         _Z11column_sumsPKfPfm
        .type           _Z11column_sumsPKfPfm,@function
        .size           _Z11column_sumsPKfPfm,(.L_x_13 - _Z11column_sumsPKfPfm)
        .other          _Z11column_sumsPKfPfm,@"STO_CUDA_ENTRY STV_DEFAULT"
_Z11column_sumsPKfPfm:
.text._Z11column_sumsPKfPfm:
[----:B------:R-:W-:Y:S01]  /*0000*/  LDC R1, c[0x0][0x37c] ;  /* 0x0000df00ff017b82 */ /* 0x000fe20000000800 */
[----:B------:R-:W0:Y:S07]  /*0010*/  S2R R12, SR_TID.X ;  /* 0x00000000000c7919 */ /* 0x000e2e0000002100 */
[----:B------:R-:W1:Y:S01]  /*0020*/  LDC.64 R10, c[0x0][0x390] ;  /* 0x0000e400ff0a7b82 */ /* 0x000e620000000a00 */
[----:B------:R-:W0:Y:S01]  /*0030*/  LDCU UR4, c[0x0][0x360] ;  /* 0x00006c00ff0477ac */ /* 0x000e220008000800 */
[----:B------:R-:W0:Y:S02]  /*0040*/  S2R R13, SR_CTAID.X ;  /* 0x00000000000d7919 */ /* 0x000e240000002500 */
[----:B0-----:R-:W-:-:S05]  /*0050*/  IMAD R12, R13, UR4, R12 ;  /* 0x000000040d0c7c24 */ /* 0x001fca000f8e020c */
[----:B------:R-:W-:Y:S02]  /*0060*/  SHF.R.S32.HI R13, RZ, 0x1f, R12 ;  /* 0x0000001fff0d7819 */ /* 0x000fe4000001140c */
[----:B-1----:R-:W-:-:S04]  /*0070*/  ISETP.GE.U32.AND P0, PT, R12, R10, PT ;  /* 0x0000000a0c00720c */ /* 0x002fc80003f06070 */
[----:B------:R-:W-:-:S13]  /*0080*/  ISETP.GE.U32.AND.EX P0, PT, R13, R11, PT, P0 ;  /* 0x0000000b0d00720c */ /* 0x000fda0003f06100 */
[----:B------:R-:W-:Y:S05]  /*0090*/  @P0 EXIT ;  /* 0x000000000000094d */ /* 0x000fea0003800000 */
[C---:B------:R-:W-:Y:S01]  /*00a0*/  IADD3 R2, P0, PT, R10.reuse, -0x1, RZ ;  /* 0xffffffff0a027810 */ /* 0x040fe20007f1e0ff */
[----:B------:R-:W0:Y:S01]  /*00b0*/  LDCU.64 UR4, c[0x0][0x358] ;  /* 0x00006b00ff0477ac */ /* 0x000e220008000a00 */
[----:B------:R-:W-:Y:S01]  /*00c0*/  LOP3.LUT R0, R10, 0xf, RZ, 0xc0, !PT ;  /* 0x0000000f0a007812 */ /* 0x000fe200078ec0ff */
[----:B------:R-:W-:Y:S01]  /*00d0*/  IMAD.MOV.U32 R5, RZ, RZ, RZ ;  /* 0x000000ffff057224 */ /* 0x000fe200078e00ff */
[----:B------:R-:W-:Y:S02]  /*00e0*/  ISETP.GE.U32.AND P1, PT, R2, 0xf, PT ;  /* 0x0000000f0200780c */ /* 0x000fe40003f26070 */
[----:B------:R-:W-:Y:S02]  /*00f0*/  IADD3.X R2, PT, PT, R11, -0x1, RZ, P0, !PT ;  /* 0xffffffff0b027810 */ /* 0x000fe400007fe4ff */
[----:B------:R-:W-:Y:S02]  /*0100*/  ISETP.NE.U32.AND P0, PT, R0, RZ, PT ;  /* 0x000000ff0000720c */ /* 0x000fe40003f05070 */
[----:B------:R-:W-:-:S02]  /*0110*/  ISETP.GE.U32.AND.EX P1, PT, R2, RZ, PT, P1 ;  /* 0x000000ff0200720c */ /* 0x000fc40003f26110 */
[----:B------:R-:W-:Y:S02]  /*0120*/  CS2R R2, SRZ ;  /* 0x0000000000027805 */ /* 0x000fe4000001ff00 */
[----:B------:R-:W-:-:S09]  /*0130*/  ISETP.NE.AND.EX P0, PT, RZ, RZ, PT, P0 ;  /* 0x000000ffff00720c */ /* 0x000fd20003f05300 */
[----:B0-----:R-:W-:Y:S05]  /*0140*/  @!P1 BRA `(.L_x_0) ;  /* 0x0000000400449947 */ /* 0x001fea0003800000 */
[----:B------:R-:W0:Y:S01]  /*0150*/  LDC R3, c[0x0][0x394] ;  /* 0x0000e500ff037b82 */ /* 0x000e220000000800 */
[----:B------:R-:W1:Y:S01]  /*0160*/  LDCU.64 UR6, c[0x0][0x380] ;  /* 0x00007000ff0677ac */ /* 0x000e620008000a00 */
[C---:B------:R-:W-:Y:S01]  /*0170*/  LOP3.LUT R2, R10.reuse, 0xfffffff0, RZ, 0xc0, !PT ;  /* 0xfffffff00a027812 */ /* 0x040fe200078ec0ff */
[C---:B------:R-:W-:Y:S01]  /*0180*/  IMAD.WIDE.U32 R14, R10.reuse, 0x4, RZ ;  /* 0x000000040a0e7825 */ /* 0x040fe200078e00ff */
[----:B------:R-:W-:-:S03]  /*0190*/  SHF.L.U64.HI R6, R10, 0x6, R11 ;  /* 0x000000060a067819 */ /* 0x000fc6000001020b */
[----:B------:R-:W-:Y:S02]  /*01a0*/  IMAD.SHL.U32 R7, R11, 0x4, RZ ;  /* 0x000000040b077824 */ /* 0x000fe400078e00ff */
[----:B------:R-:W-:Y:S02]  /*01b0*/  IMAD.MOV.U32 R5, RZ, RZ, RZ ;  /* 0x000000ffff057224 */ /* 0x000fe400078e00ff */
[----:B------:R-:W-:Y:S02]  /*01c0*/  IMAD.IADD R7, R15, 0x1, R7 ;  /* 0x000000010f077824 */ /* 0x000fe400078e0207 */
[----:B------:R-:W-:Y:S01]  /*01d0*/  IMAD.MOV.U32 R25, RZ, RZ, R2 ;  /* 0x000000ffff197224 */ /* 0x000fe200078e0002 */
[----:B-1----:R-:W-:-:S04]  /*01e0*/  LEA R8, P1, R12, UR6, 0x2 ;  /* 0x000000060c087c11 */ /* 0x002fc8000f8210ff */
[----:B------:R-:W-:Y:S02]  /*01f0*/  LEA.HI.X R9, R12, UR7, R13, 0x2, P1 ;  /* 0x000000070c097c11 */ /* 0x000fe400088f140d */
[----:B0-----:R-:W-:-:S07]  /*0200*/  MOV R24, R3 ;  /* 0x0000000300187202 */ /* 0x001fce0000000f00 */
.L_x_1:
[-C--:B------:R-:W-:Y:S01]  /*0210*/  IADD3 R16, P1, PT, R8, R14.reuse, RZ ;  /* 0x0000000e08107210 */ /* 0x080fe20007f3e0ff */
[----:B------:R-:W2:Y:S04]  /*0220*/  LDG.E R28, desc[UR4][R8.64] ;  /* 0x00000004081c7981 */ /* 0x000ea8000c1e1900 */
[----:B------:R-:W-:Y:S01]  /*0230*/  IMAD.X R17, R9, 0x1, R7, P1 ;  /* 0x0000000109117824 */ /* 0x000fe200008e0607 */
[----:B------:R-:W-:-:S04]  /*0240*/  IADD3 R18, P1, PT, R16, R14, RZ ;  /* 0x0000000e10127210 */ /* 0x000fc80007f3e0ff */
[----:B------:R0:W3:Y:S01]  /*0250*/  LDG.E R4, desc[UR4][R16.64] ;  /* 0x0000000410047981 */ /* 0x0000e2000c1e1900 */
[----:B------:R-:W-:Y:S01]  /*0260*/  IMAD.X R19, R17, 0x1, R7, P1 ;  /* 0x0000000111137824 */ /* 0x000fe200008e0607 */
[----:B------:R-:W-:-:S04]  /*0270*/  IADD3 R22, P1, PT, R18, R14, RZ ;  /* 0x0000000e12167210 */ /* 0x000fc80007f3e0ff */
[----:B------:R1:W4:Y:S01]  /*0280*/  LDG.E R27, desc[UR4][R18.64] ;  /* 0x00000004121b7981 */ /* 0x000322000c1e1900 */
[----:B------:R-:W-:Y:S01]  /*0290*/  IMAD.X R23, R19, 0x1, R7, P1 ;  /* 0x0000000113177824 */ /* 0x000fe200008e0607 */
[----:B------:R-:W-:-:S04]  /*02a0*/  IADD3 R20, P1, PT, R22, R14, RZ ;  /* 0x0000000e16147210 */ /* 0x000fc80007f3e0ff */
[----:B------:R5:W4:Y:S01]  /*02b0*/  LDG.E R26, desc[UR4][R22.64] ;  /* 0x00000004161a7981 */ /* 0x000b22000c1e1900 */
[----:B------:R-:W-:Y:S01]  /*02c0*/  IMAD.X R21, R23, 0x1, R7, P1 ;  /* 0x0000000117157824 */ /* 0x000fe200008e0607 */
[----:B0-----:R-:W-:-:S04]  /*02d0*/  IADD3 R16, P1, PT, R20, R14, RZ ;  /* 0x0000000e14107210 */ /* 0x001fc80007f3e0ff */
[----:B------:R-:W4:Y:S01]  /*02e0*/  LDG.E R20, desc[UR4][R20.64] ;  /* 0x0000000414147981 */ /* 0x000f22000c1e1900 */
[----:B------:R-:W-:Y:S01]  /*02f0*/  IMAD.X R17, R21, 0x1, R7, P1 ;  /* 0x0000000115117824 */ /* 0x000fe200008e0607 */
[----:B-1----:R-:W-:-:S04]  /*0300*/  IADD3 R18, P1, PT, R16, R14, RZ ;  /* 0x0000000e10127210 */ /* 0x002fc80007f3e0ff */
[----:B------:R-:W-:Y:S01]  /*0310*/  IADD3.X R19, PT, PT, R17, R7, RZ, P1, !PT ;  /* 0x0000000711137210 */ /* 0x000fe20000ffe4ff */
[----:B------:R-:W4:Y:S01]  /*0320*/  LDG.E R16, desc[UR4][R16.64] ;  /* 0x0000000410107981 */ /* 0x000f22000c1e1900 */
[----:B-----5:R-:W-:-:S03]  /*0330*/  IADD3 R22, P1, PT, R18, R14, RZ ;  /* 0x0000000e12167210 */ /* 0x020fc60007f3e0ff */
[----:B------:R-:W5:Y:S02]  /*0340*/  LDG.E R18, desc[UR4][R18.64] ;  /* 0x0000000412127981 */ /* 0x000f64000c1e1900 */
[----:B------:R-:W-:-:S05]  /*0350*/  IMAD.X R23, R19, 0x1, R7, P1 ;  /* 0x0000000113177824 */ /* 0x000fca00008e0607 */
[----:B------:R3:W5:Y:S01]  /*0360*/  LDG.E R17, desc[UR4][R22.64] ;  /* 0x0000000416117981 */ /* 0x000762000c1e1900 */
[----:B--2---:R-:W-:Y:S01]  /*0370*/  FADD R5, R28, R5 ;  /* 0x000000051c057221 */ /* 0x004fe20000000000 */
[----:B------:R-:W-:-:S05]  /*0380*/  IADD3 R28, P1, PT, R22, R14, RZ ;  /* 0x0000000e161c7210 */ /* 0x000fca0007f3e0ff */
[--C-:B------:R-:W-:Y:S02]  /*0390*/  IMAD.X R29, R23, 0x1, R7.reuse, P1 ;  /* 0x00000001171d7824 */ /* 0x100fe400008e0607 */
[----:B---3--:R-:W-:Y:S01]  /*03a0*/  FADD R22, R5, R4 ;  /* 0x0000000405167221 */ /* 0x008fe20000000000 */
[-C--:B------:R-:W-:Y:S02]  /*03b0*/  IADD3 R4, P1, PT, R28, R14.reuse, RZ ;  /* 0x0000000e1c047210 */ /* 0x080fe40007f3e0ff */
[----:B------:R-:W2:Y:S03]  /*03c0*/  LDG.E R21, desc[UR4][R28.64] ;  /* 0x000000041c157981 */ /* 0x000ea6000c1e1900 */
[----:B------:R-:W-:Y:S02]  /*03d0*/  IMAD.X R5, R29, 0x1, R7, P1 ;  /* 0x000000011d057824 */ /* 0x000fe400008e0607 */
[----:B----4-:R-:W-:Y:S01]  /*03e0*/  FADD R27, R22, R27 ;  /* 0x0000001b161b7221 */ /* 0x010fe20000000000 */
[----:B------:R-:W-:-:S02]  /*03f0*/  IADD3 R22, P1, PT, R4, R14, RZ ;  /* 0x0000000e04167210 */ /* 0x000fc40007f3e0ff */
[----:B------:R0:W3:Y:S03]  /*0400*/  LDG.E R4, desc[UR4][R4.64] ;  /* 0x0000000404047981 */ /* 0x0000e6000c1e1900 */
[----:B------:R-:W-:-:S05]  /*0410*/  IMAD.X R23, R5, 0x1, R7, P1 ;  /* 0x0000000105177824 */ /* 0x000fca00008e0607 */
[----:B------:R1:W4:Y:S01]  /*0420*/  LDG.E R19, desc[UR4][R22.64] ;  /* 0x0000000416137981 */ /* 0x000322000c1e1900 */
[----:B0-----:R-:W-:Y:S01]  /*0430*/  FADD R5, R27, R26 ;  /* 0x0000001a1b057221 */ /* 0x001fe20000000000 */
[----:B------:R-:W-:-:S05]  /*0440*/  IADD3 R26, P1, PT, R22, R14, RZ ;  /* 0x0000000e161a7210 */ /* 0x000fca0007f3e0ff */
[----:B------:R-:W-:Y:S01]  /*0450*/  IMAD.X R27, R23, 0x1, R7, P1 ;  /* 0x00000001171b7824 */ /* 0x000fe200008e0607 */
[----:B------:R-:W-:Y:S01]  /*0460*/  IADD3 R28, P1, PT, R26, R14, RZ ;  /* 0x0000000e1a1c7210 */ /* 0x000fe20007f3e0ff */
[----:B------:R-:W-:-:S03]  /*0470*/  FADD R5, R5, R20 ;  /* 0x0000001405057221 */ /* 0x000fc60000000000 */
[----:B------:R-:W-:Y:S01]  /*0480*/  IADD3.X R29, PT, PT, R27, R7, RZ, P1, !PT ;  /* 0x000000071b1d7210 */ /* 0x000fe20000ffe4ff */
[----:B------:R0:W4:Y:S01]  /*0490*/  LDG.E R20, desc[UR4][R26.64] ;  /* 0x000000041a147981 */ /* 0x000122000c1e1900 */
[-C--:B-1----:R-:W-:Y:S01]  /*04a0*/  IADD3 R22, P1, PT, R28, R14.reuse, RZ ;  /* 0x0000000e1c167210 */ /* 0x082fe20007f3e0ff */
[----:B------:R-:W-:Y:S02]  /*04b0*/  FADD R16, R5, R16 ;  /* 0x0000001005107221 */ /* 0x000fe40000000000 */
[----:B------:R-:W4:Y:S02]  /*04c0*/  LDG.E R5, desc[UR4][R28.64] ;  /* 0x000000041c057981 */ /* 0x000f24000c1e1900 */
[----:B------:R-:W-:Y:S02]  /*04d0*/  IMAD.X R23, R29, 0x1, R7, P1 ;  /* 0x000000011d177824 */ /* 0x000fe400008e0607 */
[----:B-----5:R-:W-:Y:S01]  /*04e0*/  FADD R16, R16, R18 ;  /* 0x0000001210107221 */ /* 0x020fe20000000000 */
[----:B0-----:R-:W-:-:S02]  /*04f0*/  IADD3 R26, P1, PT, R22, R14, RZ ;  /* 0x0000000e161a7210 */ /* 0x001fc40007f3e0ff */
[----:B------:R0:W5:Y:S03]  /*0500*/  LDG.E R18, desc[UR4][R22.64] ;  /* 0x0000000416127981 */ /* 0x000166000c1e1900 */
[----:B------:R-:W-:Y:S02]  /*0510*/  IMAD.X R27, R23, 0x1, R7, P1 ;  /* 0x00000001171b7824 */ /* 0x000fe400008e0607 */
[----:B0-----:R-:W-:Y:S01]  /*0520*/  FADD R22, R16, R17 ;  /* 0x0000001110167221 */ /* 0x001fe20000000000 */
[----:B------:R-:W-:Y:S02]  /*0530*/  IADD3 R16, P1, PT, R26, R14, RZ ;  /* 0x0000000e1a107210 */ /* 0x000fe40007f3e0ff */
[----:B------:R-:W5:Y:S03]  /*0540*/  LDG.E R26, desc[UR4][R26.64] ;  /* 0x000000041a1a7981 */ /* 0x000f66000c1e1900 */
[----:B------:R-:W-:-:S05]  /*0550*/  IMAD.X R17, R27, 0x1, R7, P1 ;  /* 0x000000011b117824 */ /* 0x000fca00008e0607 */
[----:B------:R-:W5:Y:S01]  /*0560*/  LDG.E R16, desc[UR4][R16.64] ;  /* 0x0000000410107981 */ /* 0x000f62000c1e1900 */
[----:B------:R-:W-:-:S04]  /*0570*/  IADD3 R25, P1, PT, R25, -0x10, RZ ;  /* 0xfffffff019197810 */ /* 0x000fc80007f3e0ff */
[----:B------:R-:W-:Y:S02]  /*0580*/  IADD3.X R24, PT, PT, R24, -0x1, RZ, P1, !PT ;  /* 0xffffffff18187810 */ /* 0x000fe40000ffe4ff */
[----:B------:R-:W-:-:S04]  /*0590*/  ISETP.NE.U32.AND P1, PT, R25, RZ, PT ;  /* 0x000000ff1900720c */ /* 0x000fc80003f25070 */
[----:B------:R-:W-:Y:S02]  /*05a0*/  ISETP.NE.AND.EX P1, PT, R24, RZ, PT, P1 ;  /* 0x000000ff1800720c */ /* 0x000fe40003f25310 */
[----:B------:R-:W-:-:S05]  /*05b0*/  LEA R8, P2, R10, R8, 0x6 ;  /* 0x000000080a087211 */ /* 0x000fca00078430ff */
[----:B------:R-:W-:Y:S02]  /*05c0*/  IMAD.X R9, R9, 0x1, R6, P2 ;  /* 0x0000000109097824 */ /* 0x000fe400010e0606 */
[----:B--2---:R-:W-:-:S04]  /*05d0*/  FADD R21, R22, R21 ;  /* 0x0000001516157221 */ /* 0x004fc80000000000 */
[----:B---3--:R-:W-:-:S04]  /*05e0*/  FADD R4, R21, R4 ;  /* 0x0000000415047221 */ /* 0x008fc80000000000 */
[----:B----4-:R-:W-:-:S04]  /*05f0*/  FADD R19, R4, R19 ;  /* 0x0000001304137221 */ /* 0x010fc80000000000 */
[----:B------:R-:W-:-:S04]  /*0600*/  FADD R20, R19, R20 ;  /* 0x0000001413147221 */ /* 0x000fc80000000000 */
[----:B------:R-:W-:-:S04]  /*0610*/  FADD R5, R20, R5 ;  /* 0x0000000514057221 */ /* 0x000fc80000000000 */
[----:B-----5:R-:W-:-:S04]  /*0620*/  FADD R5, R5, R18 ;  /* 0x0000001205057221 */ /* 0x020fc80000000000 */
[----:B------:R-:W-:-:S04]  /*0630*/  FADD R5, R5, R26 ;  /* 0x0000001a05057221 */ /* 0x000fc80000000000 */
[----:B------:R-:W-:Y:S01]  /*0640*/  FADD R5, R5, R16 ;  /* 0x0000001005057221 */ /* 0x000fe20000000000 */
[----:B------:R-:W-:Y:S06]  /*0650*/  @P1 BRA `(.L_x_1) ;  /* 0xfffffff800ec1947 */ /* 0x000fec000383ffff */
.L_x_0:
[----:B------:R-:W-:Y:S05]  /*0660*/  @!P0 BRA `(.L_x_2) ;  /* 0x0000000400a08947 */ /* 0x000fea0003800000 */
[----:B------:R-:W-:Y:S02]  /*0670*/  ISETP.GE.U32.AND P1, PT, R0, 0x8, PT ;  /* 0x000000080000780c */ /* 0x000fe40003f26070 */
[----:B------:R-:W-:Y:S02]  /*0680*/  LOP3.LUT R24, R10, 0x7, RZ, 0xc0, !PT ;  /* 0x000000070a187812 */ /* 0x000fe400078ec0ff */
[----:B------:R-:W-:Y:S02]  /*0690*/  ISETP.GE.U32.AND.EX P1, PT, RZ, RZ, PT, P1 ;  /* 0x000000ffff00720c */ /* 0x000fe40003f26110 */
[----:B------:R-:W-:-:S04]  /*06a0*/  ISETP.NE.U32.AND P0, PT, R24, RZ, PT ;  /* 0x000000ff1800720c */ /* 0x000fc80003f05070 */
[----:B------:R-:W-:-:S07]  /*06b0*/  ISETP.NE.AND.EX P0, PT, RZ, RZ, PT, P0 ;  /* 0x000000ffff00720c */ /* 0x000fce0003f05300 */
[----:B------:R-:W-:Y:S06]  /*06c0*/  @!P1 BRA `(.L_x_3) ;  /* 0x0000000000a49947 */ /* 0x000fec0003800000 */
[----:B------:R-:W0:Y:S01]  /*06d0*/  LDCU.64 UR6, c[0x0][0x380] ;  /* 0x00007000ff0677ac */ /* 0x000e220008000a00 */
[-C--:B------:R-:W-:Y:S01]  /*06e0*/  IMAD R0, R3, R10.reuse, RZ ;  /* 0x0000000a03007224 */ /* 0x080fe200078e02ff */
[----:B------:R-:W-:Y:S01]  /*06f0*/  SHF.L.U64.HI R19, R10, 0x2, R11 ;  /* 0x000000020a137819 */ /* 0x000fe2000001020b */
[----:B------:R-:W-:-:S04]  /*0700*/  IMAD.WIDE.U32 R6, R2, R10, R12 ;  /* 0x0000000a02067225 */ /* 0x000fc800078e000c */
[----:B------:R-:W-:Y:S02]  /*0710*/  IMAD R9, R2, R11, R0 ;  /* 0x0000000b02097224 */ /* 0x000fe400078e0200 */
[----:B------:R-:W-:-:S03]  /*0720*/  IMAD.SHL.U32 R17, R10, 0x4, RZ ;  /* 0x000000040a117824 */ /* 0x000fc600078e00ff */
[----:B------:R-:W-:Y:S02]  /*0730*/  IADD3 R7, PT, PT, R7, R9, RZ ;  /* 0x0000000907077210 */ /* 0x000fe40007ffe0ff */
[----:B0-----:R-:W-:-:S04]  /*0740*/  LEA R26, P2, R6, UR6, 0x2 ;  /* 0x00000006061a7c11 */ /* 0x001fc8000f8410ff */
[----:B------:R-:W-:Y:S02]  /*0750*/  IADD3 R22, P1, PT, R17, R26, RZ ;  /* 0x0000001a11167210 */ /* 0x000fe40007f3e0ff */
[----:B------:R-:W-:Y:S02]  /*0760*/  LEA.HI.X R27, R6, UR7, R7, 0x2, P2 ;  /* 0x00000007061b7c11 */ /* 0x000fe400090f1407 */
[----:B------:R-:W-:-:S03]  /*0770*/  IADD3 R20, P2, PT, R22, R17, RZ ;  /* 0x0000001116147210 */ /* 0x000fc60007f5e0ff */
[----:B------:R-:W-:Y:S01]  /*0780*/  IMAD.X R23, R19, 0x1, R27, P1 ;  /* 0x0000000113177824 */ /* 0x000fe200008e061b */
[----:B------:R-:W2:Y:S01]  /*0790*/  LDG.E R0, desc[UR4][R26.64] ;  /* 0x000000041a007981 */ /* 0x000ea2000c1e1900 */
[-C--:B------:R-:W-:Y:S02]  /*07a0*/  IADD3 R14, P1, PT, R20, R17.reuse, RZ ;  /* 0x00000011140e7210 */ /* 0x080fe40007f3e0ff */
[--C-:B------:R-:W-:Y:S01]  /*07b0*/  IMAD.X R21, R23, 0x1, R19.reuse, P2 ;  /* 0x0000000117157824 */ /* 0x100fe200010e0613 */
[----:B------:R-:W3:Y:S01]  /*07c0*/  LDG.E R4, desc[UR4][R22.64] ;  /* 0x0000000416047981 */ /* 0x000ee2000c1e1900 */
[-C--:B------:R-:W-:Y:S02]  /*07d0*/  IADD3 R6, P2, PT, R14, R17.reuse, RZ ;  /* 0x000000110e067210 */ /* 0x080fe40007f5e0ff */
[----:B------:R-:W-:Y:S01]  /*07e0*/  IMAD.X R15, R21, 0x1, R19, P1 ;  /* 0x00000001150f7824 */ /* 0x000fe200008e0613 */
[----:B------:R-:W4:Y:S01]  /*07f0*/  LDG.E R20, desc[UR4][R20.64] ;  /* 0x0000000414147981 */ /* 0x000f22000c1e1900 */
[----:B------:R-:W-:-:S02]  /*0800*/  IADD3 R8, P1, PT, R6, R17, RZ ;  /* 0x0000001106087210 */ /* 0x000fc40007f3e0ff */
[----:B------:R-:W-:Y:S01]  /*0810*/  IMAD.X R7, R15, 0x1, R19, P2 ;  /* 0x000000010f077824 */ /* 0x000fe200010e0613 */
[----:B------:R-:W5:Y:S01]  /*0820*/  LDG.E R14, desc[UR4][R14.64] ;  /* 0x000000040e0e7981 */ /* 0x000f62000c1e1900 */
[----:B------:R-:W-:-:S03]  /*0830*/  IADD3 R16, P2, PT, R8, R17, RZ ;  /* 0x0000001108107210 */ /* 0x000fc60007f5e0ff */
[----:B------:R-:W-:Y:S01]  /*0840*/  IADD3.X R9, PT, PT, R7, R19, RZ, P1, !PT ;  /* 0x0000001307097210 */ /* 0x000fe20000ffe4ff */
[----:B------:R-:W5:Y:S01]  /*0850*/  LDG.E R6, desc[UR4][R6.64] ;  /* 0x0000000406067981 */ /* 0x000f62000c1e1900 */
[----:B------:R-:W-:-:S03]  /*0860*/  IADD3 R18, P1, PT, R16, R17, RZ ;  /* 0x0000001110127210 */ /* 0x000fc60007f3e0ff */
[--C-:B------:R-:W-:Y:S01]  /*0870*/  IMAD.X R17, R9, 0x1, R19.reuse, P2 ;  /* 0x0000000109117824 */ /* 0x100fe200010e0613 */
[----:B------:R-:W5:Y:S03]  /*0880*/  LDG.E R8, desc[UR4][R8.64] ;  /* 0x0000000408087981 */ /* 0x000f66000c1e1900 */
[----:B------:R-:W-:Y:S01]  /*0890*/  IMAD.X R19, R17, 0x1, R19, P1 ;  /* 0x0000000111137824 */ /* 0x000fe200008e0613 */
[----:B------:R-:W5:Y:S04]  /*08a0*/  LDG.E R16, desc[UR4][R16.64] ;  /* 0x0000000410107981 */ /* 0x000f68000c1e1900 */
[----:B------:R-:W5:Y:S01]  /*08b0*/  LDG.E R18, desc[UR4][R18.64] ;  /* 0x0000000412127981 */ /* 0x000f62000c1e1900 */
[----:B------:R-:W-:-:S05]  /*08c0*/  IADD3 R2, P1, PT, R2, 0x8, RZ ;  /* 0x0000000802027810 */ /* 0x000fca0007f3e0ff */
[----:B------:R-:W-:Y:S02]  /*08d0*/  IMAD.X R3, RZ, RZ, R3, P1 ;  /* 0x000000ffff037224 */ /* 0x000fe400008e0603 */
[----:B--2---:R-:W-:-:S04]  /*08e0*/  FADD R5, R5, R0 ;  /* 0x0000000005057221 */ /* 0x004fc80000000000 */
[----:B---3--:R-:W-:-:S04]  /*08f0*/  FADD R5, R5, R4 ;  /* 0x0000000405057221 */ /* 0x008fc80000000000 */
[----:B----4-:R-:W-:-:S04]  /*0900*/  FADD R5, R5, R20 ;  /* 0x0000001405057221 */ /* 0x010fc80000000000 */
[----:B-----5:R-:W-:-:S04]  /*0910*/  FADD R5, R5, R14 ;  /* 0x0000000e05057221 */ /* 0x020fc80000000000 */
[----:B------:R-:W-:-:S04]  /*0920*/  FADD R5, R5, R6 ;  /* 0x0000000605057221 */ /* 0x000fc80000000000 */
[----:B------:R-:W-:-:S04]  /*0930*/  FADD R5, R5, R8 ;  /* 0x0000000805057221 */ /* 0x000fc80000000000 */
[----:B------:R-:W-:-:S04]  /*0940*/  FADD R5, R5, R16 ;  /* 0x0000001005057221 */ /* 0x000fc80000000000 */
[----:B------:R-:W-:-:S07]  /*0950*/  FADD R5, R5, R18 ;  /* 0x0000001205057221 */ /* 0x000fce0000000000 */
.L_x_3:
[----:B------:R-:W-:Y:S05]  /*0960*/  @!P0 BRA `(.L_x_2) ;  /* 0x0000000000e08947 */ /* 0x000fea0003800000 */
[----:B------:R-:W-:Y:S01]  /*0970*/  ISETP.GE.U32.AND P1, PT, R24, 0x4, PT ;  /* 0x000000041800780c */ /* 0x000fe20003f26070 */
[----:B------:R-:W-:Y:S01]  /*0980*/  IMAD.MOV.U32 R4, RZ, RZ, RZ ;  /* 0x000000ffff047224 */ /* 0x000fe200078e00ff */
[----:B------:R-:W-:Y:S02]  /*0990*/  LOP3.LUT R0, R10, 0x3, RZ, 0xc0, !PT ;  /* 0x000000030a007812 */ /* 0x000fe400078ec0ff */
[----:B------:R-:W-:Y:S02]  /*09a0*/  ISETP.GE.U32.AND.EX P1, PT, RZ, RZ, PT, P1 ;  /* 0x000000ffff00720c */ /* 0x000fe40003f26110 */
[----:B------:R-:W-:-:S04]  /*09b0*/  ISETP.NE.U32.AND P0, PT, R0, RZ, PT ;  /* 0x000000ff0000720c */ /* 0x000fc80003f05070 */
[----:B------:R-:W-:-:S07]  /*09c0*/  ISETP.NE.AND.EX P0, PT, R4, RZ, PT, P0 ;  /* 0x000000ff0400720c */ /* 0x000fce0003f05300 */
[----:B------:R-:W-:Y:S06]  /*09d0*/  @!P1 BRA `(.L_x_4) ;  /* 0x00000000006c9947 */ /* 0x000fec0003800000 */
[----:B------:R-:W0:Y:S01]  /*09e0*/  LDCU.64 UR6, c[0x0][0x380] ;  /* 0x00007000ff0677ac */ /* 0x000e220008000a00 */
[----:B------:R-:W-:Y:S01]  /*09f0*/  MOV R8, R12 ;  /* 0x0000000c00087202 */ /* 0x000fe20000000f00 */
[-C--:B------:R-:W-:Y:S01]  /*0a00*/  IMAD R6, R3, R10.reuse, RZ ;  /* 0x0000000a03067224 */ /* 0x080fe200078e02ff */
[----:B------:R-:W-:Y:S01]  /*0a10*/  SHF.L.U64.HI R17, R10, 0x2, R11 ;  /* 0x000000020a117819 */ /* 0x000fe2000001020b */
[----:B------:R-:W-:Y:S02]  /*0a20*/  IMAD.MOV.U32 R9, RZ, RZ, R13 ;  /* 0x000000ffff097224 */ /* 0x000fe400078e000d */
[C---:B------:R-:W-:Y:S02]  /*0a30*/  IMAD R7, R2.reuse, R11, R6 ;  /* 0x0000000b02077224 */ /* 0x040fe400078e0206 */
[----:B------:R-:W-:-:S04]  /*0a40*/  IMAD.WIDE.U32 R8, R2, R10, R8 ;  /* 0x0000000a02087225 */ /* 0x000fc800078e0008 */
[----:B------:R-:W-:Y:S02]  /*0a50*/  IMAD.SHL.U32 R19, R10, 0x4, RZ ;  /* 0x000000040a137824 */ /* 0x000fe400078e00ff */
[----:B------:R-:W-:Y:S01]  /*0a60*/  IMAD.IADD R7, R9, 0x1, R7 ;  /* 0x0000000109077824 */ /* 0x000fe200078e0207 */
[----:B0-----:R-:W-:-:S04]  /*0a70*/  LEA R14, P2, R8, UR6, 0x2 ;  /* 0x00000006080e7c11 */ /* 0x001fc8000f8410ff */
[----:B------:R-:W-:Y:S02]  /*0a80*/  IADD3 R6, P1, PT, R19, R14, RZ ;  /* 0x0000000e13067210 */ /* 0x000fe40007f3e0ff */
[----:B------:R-:W-:Y:S02]  /*0a90*/  LEA.HI.X R15, R8, UR7, R7, 0x2, P2 ;  /* 0x00000007080f7c11 */ /* 0x000fe400090f1407 */
[----:B------:R-:W-:-:S03]  /*0aa0*/  IADD3 R8, P2, PT, R6, R19, RZ ;  /* 0x0000001306087210 */ /* 0x000fc60007f5e0ff */
[----:B------:R-:W-:Y:S01]  /*0ab0*/  IMAD.X R7, R17, 0x1, R15, P1 ;  /* 0x0000000111077824 */ /* 0x000fe200008e060f */
[----:B------:R-:W2:Y:S01]  /*0ac0*/  LDG.E R14, desc[UR4][R14.64] ;  /* 0x000000040e0e7981 */ /* 0x000ea2000c1e1900 */
[----:B------:R-:W-:-:S03]  /*0ad0*/  IADD3 R16, P1, PT, R8, R19, RZ ;  /* 0x0000001308107210 */ /* 0x000fc60007f3e0ff */
[----:B------:R-:W-:Y:S01]  /*0ae0*/  IADD3.X R9, PT, PT, R7, R17, RZ, P2, !PT ;  /* 0x0000001107097210 */ /* 0x000fe200017fe4ff */
[----:B------:R-:W3:Y:S04]  /*0af0*/  LDG.E R6, desc[UR4][R6.64] ;  /* 0x0000000406067981 */ /* 0x000ee8000c1e1900 */
[----:B------:R-:W-:Y:S01]  /*0b00*/  IMAD.X R17, R9, 0x1, R17, P1 ;  /* 0x0000000109117824 */ /* 0x000fe200008e0611 */
[----:B------:R-:W4:Y:S04]  /*0b10*/  LDG.E R8, desc[UR4][R8.64] ;  /* 0x0000000408087981 */ /* 0x000f28000c1e1900 */
[----:B------:R-:W5:Y:S01]  /*0b20*/  LDG.E R16, desc[UR4][R16.64] ;  /* 0x0000000410107981 */ /* 0x000f62000c1e1900 */
[----:B------:R-:W-:-:S05]  /*0b30*/  IADD3 R2, P1, PT, R2, 0x4, RZ ;  /* 0x0000000402027810 */ /* 0x000fca0007f3e0ff */
[----:B------:R-:W-:Y:S02]  /*0b40*/  IMAD.X R3, RZ, RZ, R3, P1 ;  /* 0x000000ffff037224 */ /* 0x000fe400008e0603 */
[----:B--2---:R-:W-:-:S04]  /*0b50*/  FADD R5, R5, R14 ;  /* 0x0000000e05057221 */ /* 0x004fc80000000000 */
[----:B---3--:R-:W-:-:S04]  /*0b60*/  FADD R5, R5, R6 ;  /* 0x0000000605057221 */ /* 0x008fc80000000000 */
[----:B----4-:R-:W-:-:S04]  /*0b70*/  FADD R5, R5, R8 ;  /* 0x0000000805057221 */ /* 0x010fc80000000000 */
[----:B-----5:R-:W-:-:S07]  /*0b80*/  FADD R5, R5, R16 ;  /* 0x0000001005057221 */ /* 0x020fce0000000000 */
.L_x_4:
[----:B------:R-:W-:Y:S05]  /*0b90*/  @!P0 BRA `(.L_x_2) ;  /* 0x0000000000548947 */ /* 0x000fea0003800000 */
[----:B------:R-:W0:Y:S01]  /*0ba0*/  LDCU.64 UR6, c[0x0][0x380] ;  /* 0x00007000ff0677ac */ /* 0x000e220008000a00 */
[-C--:B------:R-:W-:Y:S02]  /*0bb0*/  IMAD R3, R3, R10.reuse, RZ ;  /* 0x0000000a03037224 */ /* 0x080fe400078e02ff */
[----:B------:R-:W-:Y:S02]  /*0bc0*/  IMAD.MOV.U32 R6, RZ, RZ, R12 ;  /* 0x000000ffff067224 */ /* 0x000fe400078e000c */
[----:B------:R-:W-:Y:S02]  /*0bd0*/  IMAD.MOV.U32 R7, RZ, RZ, R13 ;  /* 0x000000ffff077224 */ /* 0x000fe400078e000d */
[----:B------:R-:W-:Y:S01]  /*0be0*/  IMAD R3, R2, R11, R3 ;  /* 0x0000000b02037224 */ /* 0x000fe200078e0203 */
[----:B------:R-:W-:Y:S01]  /*0bf0*/  SHF.L.U64.HI R11, R10, 0x2, R11 ;  /* 0x000000020a0b7819 */ /* 0x000fe2000001020b */
[----:B------:R-:W-:-:S05]  /*0c00*/  IMAD.WIDE.U32 R6, R2, R10, R6 ;  /* 0x0000000a02067225 */ /* 0x000fca00078e0006 */
[----:B------:R-:W-:Y:S02]  /*0c10*/  IADD3 R3, PT, PT, R7, R3, RZ ;  /* 0x0000000307037210 */ /* 0x000fe40007ffe0ff */
[----:B0-----:R-:W-:-:S04]  /*0c20*/  LEA R9, P0, R6, UR6, 0x2 ;  /* 0x0000000606097c11 */ /* 0x001fc8000f8010ff */
[----:B------:R-:W-:-:S09]  /*0c30*/  LEA.HI.X R6, R6, UR7, R3, 0x2, P0 ;  /* 0x0000000706067c11 */ /* 0x000fd200080f1403 */
.L_x_5:
[----:B------:R-:W-:Y:S02]  /*0c40*/  IMAD.MOV.U32 R2, RZ, RZ, R9 ;  /* 0x000000ffff027224 */ /* 0x000fe400078e0009 */
[----:B------:R-:W-:-:S05]  /*0c50*/  IMAD.MOV.U32 R3, RZ, RZ, R6 ;  /* 0x000000ffff037224 */ /* 0x000fca00078e0006 */
[----:B------:R-:W2:Y:S01]  /*0c60*/  LDG.E R2, desc[UR4][R2.64] ;  /* 0x0000000402027981 */ /* 0x000ea2000c1e1900 */
[----:B------:R-:W-:Y:S02]  /*0c70*/  IADD3 R0, P0, PT, R0, -0x1, RZ ;  /* 0xffffffff00007810 */ /* 0x000fe40007f1e0ff */
[----:B------:R-:W-:Y:S02]  /*0c80*/  LEA R9, P1, R10, R9, 0x2 ;  /* 0x000000090a097211 */ /* 0x000fe400078210ff */
[----:B------:R-:W-:Y:S02]  /*0c90*/  IADD3.X R4, PT, PT, R4, -0x1, RZ, P0, !PT ;  /* 0xffffffff04047810 */ /* 0x000fe400007fe4ff */
[----:B------:R-:W-:Y:S01]  /*0ca0*/  ISETP.NE.U32.AND P0, PT, R0, RZ, PT ;  /* 0x000000ff0000720c */ /* 0x000fe20003f05070 */
[----:B------:R-:W-:-:S03]  /*0cb0*/  IMAD.X R6, R6, 0x1, R11, P1 ;  /* 0x0000000106067824 */ /* 0x000fc600008e060b */
[----:B------:R-:W-:Y:S01]  /*0cc0*/  ISETP.NE.AND.EX P0, PT, R4, RZ, PT, P0 ;  /* 0x000000ff0400720c */ /* 0x000fe20003f05300 */
[----:B--2---:R-:W-:-:S12]  /*0cd0*/  FADD R5, R2, R5 ;  /* 0x0000000502057221 */ /* 0x004fd80000000000 */
[----:B------:R-:W-:Y:S05]  /*0ce0*/  @P0 BRA `(.L_x_5) ;  /* 0xfffffffc00d40947 */ /* 0x000fea000383ffff */
.L_x_2:
[----:B------:R-:W0:Y:S02]  /*0cf0*/  LDCU.64 UR6, c[0x0][0x388] ;  /* 0x00007100ff0677ac */ /* 0x000e240008000a00 */
[----:B0-----:R-:W-:-:S04]  /*0d00*/  LEA R2, P0, R12, UR6, 0x2 ;  /* 0x000000060c027c11 */ /* 0x001fc8000f8010ff */
[----:B------:R-:W-:-:S05]  /*0d10*/  LEA.HI.X R3, R12, UR7, R13, 0x2, P0 ;  /* 0x000000070c037c11 */ /* 0x000fca00080f140d */
[----:B------:R-:W-:Y:S01]  /*0d20*/  STG.E desc[UR4][R2.64], R5 ;  /* 0x0000000502007986 */ /* 0x000fe2000c101904 */
[----:B------:R-:W-:Y:S05]  /*0d30*/  EXIT ;  /* 0x000000000000794d */ /* 0x000fea0003800000 */
.L_x_6:
[----:B------:R-:W-:-:S00]  /*0d40*/  BRA `(.L_x_6) ;  /* 0xfffffffc00fc7947 */ /* 0x000fc0000383ffff */
[----:B------:R-:W-:-:S00]  /*0d50*/  NOP ;  /* 0x0000000000007918 */ /* 0x000fc00000000000 */
        /* <DEDUP_REMOVED lines=10> */
.L_x_13:


//--------------------- .text._Z8row_sumsPKfPfm   --------------------------
	.section	.text._Z8row_sumsPKfPfm,"ax",@progbits
	.align	128
        .global         _Z8row_sumsPKfPfm
        .type           _Z8row_sumsPKfPfm,@function
        .size           _Z8row_sumsPKfPfm,(.L_x_14 - _Z8row_sumsPKfPfm)
        .other          _Z8row_sumsPKfPfm,@"STO_CUDA_ENTRY STV_DEFAULT"
_Z8row_sumsPKfPfm:
.text._Z8row_sumsPKfPfm:
        /* <DEDUP_REMOVED lines=10> */
[----:B------:R-:W-:Y:S01]  /*00a0*/  ISETP.GE.U32.AND P1, PT, R2, 0x10, PT ;  /* 0x000000100200780c */ /* 0x000fe20003f26070 */
[-C--:B------:R-:W-:Y:S01]  /*00b0*/  IMAD R4, R0, R2.reuse, RZ ;  /* 0x0000000200047224 */ /* 0x080fe200078e02ff */
[----:B------:R-:W-:Y:S01]  /*00c0*/  LOP3.LUT R25, R2, 0xf, RZ, 0xc0, !PT ;  /* 0x0000000f02197812 */ /* 0x000fe200078ec0ff */
[----:B------:R-:W0:Y:S01]  /*00d0*/  LDCU.64 UR4, c[0x0][0x358] ;  /* 0x00006b00ff0477ac */ /* 0x000e220008000a00 */
[----:B------:R-:W-:Y:S01]  /*00e0*/  ISETP.GE.U32.AND.EX P1, PT, R3, RZ, PT, P1 ;  /* 0x000000ff0300720c */ /* 0x000fe20003f26110 */
[----:B------:R-:W-:Y:S01]  /*00f0*/  IMAD R11, R9, R3, R4 ;  /* 0x00000003090b7224 */ /* 0x000fe200078e0204 */
[----:B------:R-:W-:Y:S01]  /*0100*/  ISETP.NE.U32.AND P0, PT, R25, RZ, PT ;  /* 0x000000ff1900720c */ /* 0x000fe20003f05070 */
[----:B------:R-:W-:-:S03]  /*0110*/  IMAD.WIDE.U32 R4, R9, R2, RZ ;  /* 0x0000000209047225 */ /* 0x000fc600078e00ff */
[----:B------:R-:W-:Y:S01]  /*0120*/  ISETP.NE.AND.EX P0, PT, RZ, RZ, PT, P0 ;  /* 0x000000ffff00720c */ /* 0x000fe20003f05300 */
[----:B------:R-:W-:Y:S02]  /*0130*/  IMAD.MOV.U32 R10, RZ, RZ, RZ ;  /* 0x000000ffff0a7224 */ /* 0x000fe400078e00ff */
[----:B------:R-:W-:Y:S02]  /*0140*/  IMAD.MOV.U32 R3, RZ, RZ, RZ ;  /* 0x000000ffff037224 */ /* 0x000fe400078e00ff */
[----:B------:R-:W-:Y:S02]  /*0150*/  IMAD.MOV.U32 R8, RZ, RZ, RZ ;  /* 0x000000ffff087224 */ /* 0x000fe400078e00ff */
[----:B------:R-:W-:Y:S01]  /*0160*/  IMAD.IADD R11, R5, 0x1, R11 ;  /* 0x00000001050b7824 */ /* 0x000fe200078e020b */
[----:B------:R-:W-:Y:S06]  /*0170*/  @!P1 BRA `(.L_x_7) ;  /* 0x0000000000c49947 */ /* 0x000fec0003800000 */
[----:B------:R-:W1:Y:S01]  /*0180*/  LDCU.64 UR6, c[0x0][0x380] ;  /* 0x00007000ff0677ac */ /* 0x000e620008000a00 */
[----:B------:R-:W2:Y:S01]  /*0190*/  LDC R8, c[0x0][0x394] ;  /* 0x0000e500ff087b82 */ /* 0x000ea20000000800 */
[----:B------:R-:W-:Y:S01]  /*01a0*/  LOP3.LUT R3, R2, 0xfffffff0, RZ, 0xc0, !PT ;  /* 0xfffffff002037812 */ /* 0x000fe200078ec0ff */
[----:B------:R-:W-:-:S04]  /*01b0*/  HFMA2 R10, -RZ, RZ, 0, 0 ;  /* 0x00000000ff0a7431 */ /* 0x000fc800000001ff */
[----:B------:R-:W-:Y:S01]  /*01c0*/  IMAD.MOV.U32 R14, RZ, RZ, R3 ;  /* 0x000000ffff0e7224 */ /* 0x000fe200078e0003 */
[----:B-1----:R-:W-:-:S04]  /*01d0*/  LEA R6, P1, R4, UR6, 0x2 ;  /* 0x0000000604067c11 */ /* 0x002fc8000f8210ff */
[----:B------:R-:W-:Y:S02]  /*01e0*/  IADD3 R6, P2, PT, R6, 0x20, RZ ;  /* 0x0000002006067810 */ /* 0x000fe40007f5e0ff */
[----:B------:R-:W-:Y:S01]  /*01f0*/  LEA.HI.X R7, R4, UR7, R11, 0x2, P1 ;  /* 0x0000000704077c11 */ /* 0x000fe200088f140b */
[----:B--2---:R-:W-:-:S04]  /*0200*/  IMAD.MOV.U32 R13, RZ, RZ, R8 ;  /* 0x000000ffff0d7224 */ /* 0x004fc800078e0008 */
[----:B------:R-:W-:-:S07]  /*0210*/  IMAD.X R7, RZ, RZ, R7, P2 ;  /* 0x000000ffff077224 */ /* 0x000fce00010e0607 */
.L_x_8:
[----:B0-----:R-:W2:Y:S04]  /*0220*/  LDG.E R27, desc[UR4][R6.64+-0x20] ;  /* 0xffffe004061b7981 */ /* 0x001ea8000c1e1900 */
[----:B------:R-:W3:Y:S04]  /*0230*/  LDG.E R24, desc[UR4][R6.64+-0x1c] ;  /* 0xffffe40406187981 */ /* 0x000ee8000c1e1900 */
[----:B------:R-:W4:Y:S04]  /*0240*/  LDG.E R23, desc[UR4][R6.64+-0x18] ;  /* 0xffffe80406177981 */ /* 0x000f28000c1e1900 */
[----:B------:R-:W5:Y:S04]  /*0250*/  LDG.E R22, desc[UR4][R6.64+-0x14] ;  /* 0xffffec0406167981 */ /* 0x000f68000c1e1900 */
[----:B------:R-:W5:Y:S04]  /*0260*/  LDG.E R12, desc[UR4][R6.64+-0x10] ;  /* 0xfffff004060c7981 */ /* 0x000f68000c1e1900 */
[----:B------:R-:W5:Y:S04]  /*0270*/  LDG.E R21, desc[UR4][R6.64+-0xc] ;  /* 0xfffff40406157981 */ /* 0x000f68000c1e1900 */
[----:B------:R-:W5:Y:S04]  /*0280*/  LDG.E R20, desc[UR4][R6.64+-0x8] ;  /* 0xfffff80406147981 */ /* 0x000f68000c1e1900 */
[----:B------:R-:W5:Y:S04]  /*0290*/  LDG.E R19, desc[UR4][R6.64+-0x4] ;  /* 0xfffffc0406137981 */ /* 0x000f68000c1e1900 */
[----:B------:R-:W5:Y:S04]  /*02a0*/  LDG.E R18, desc[UR4][R6.64] ;  /* 0x0000000406127981 */ /* 0x000f68000c1e1900 */
[----:B------:R-:W5:Y:S04]  /*02b0*/  LDG.E R17, desc[UR4][R6.64+0x4] ;  /* 0x0000040406117981 */ /* 0x000f68000c1e1900 */
[----:B------:R-:W5:Y:S04]  /*02c0*/  LDG.E R16, desc[UR4][R6.64+0x8] ;  /* 0x0000080406107981 */ /* 0x000f68000c1e1900 */
[----:B------:R-:W5:Y:S01]  /*02d0*/  LDG.E R15, desc[UR4][R6.64+0xc] ;  /* 0x00000c04060f7981 */ /* 0x000f62000c1e1900 */
[----:B--2---:R-:W-:-:S03]  /*02e0*/  FADD R27, R27, R10 ;  /* 0x0000000a1b1b7221 */ /* 0x004fc60000000000 */
[----:B------:R-:W2:Y:S01]  /*02f0*/  LDG.E R10, desc[UR4][R6.64+0x10] ;  /* 0x00001004060a7981 */ /* 0x000ea2000c1e1900 */
[----:B---3--:R-:W-:-:S03]  /*0300*/  FADD R26, R27, R24 ;  /* 0x000000181b1a7221 */ /* 0x008fc60000000000 */
[----:B------:R-:W3:Y:S01]  /*0310*/  LDG.E R24, desc[UR4][R6.64+0x14] ;  /* 0x0000140406187981 */ /* 0x000ee2000c1e1900 */
[----:B----4-:R-:W-:-:S03]  /*0320*/  FADD R27, R26, R23 ;  /* 0x000000171a1b7221 */ /* 0x010fc60000000000 */
[----:B------:R-:W4:Y:S01]  /*0330*/  LDG.E R23, desc[UR4][R6.64+0x18] ;  /* 0x0000180406177981 */ /* 0x000f22000c1e1900 */
[----:B-----5:R-:W-:-:S03]  /*0340*/  FADD R27, R27, R22 ;  /* 0x000000161b1b7221 */ /* 0x020fc60000000000 */
[----:B------:R0:W5:Y:S01]  /*0350*/  LDG.E R22, desc[UR4][R6.64+0x1c] ;  /* 0x00001c0406167981 */ /* 0x000162000c1e1900 */
[----:B------:R-:W-:Y:S01]  /*0360*/  IADD3 R14, P1, PT, R14, -0x10, RZ ;  /* 0xfffffff00e0e7810 */ /* 0x000fe20007f3e0ff */
[----:B------:R-:W-:-:S03]  /*0370*/  FADD R12, R27, R12 ;  /* 0x0000000c1b0c7221 */ /* 0x000fc60000000000 */
[----:B------:R-:W-:Y:S01]  /*0380*/  IADD3.X R13, PT, PT, R13, -0x1, RZ, P1, !PT ;  /* 0xffffffff0d0d7810 */ /* 0x000fe20000ffe4ff */
[----:B------:R-:W-:Y:S01]  /*0390*/  FADD R21, R12, R21 ;  /* 0x000000150c157221 */ /* 0x000fe20000000000 */
[----:B------:R-:W-:-:S03]  /*03a0*/  ISETP.NE.U32.AND P1, PT, R14, RZ, PT ;  /* 0x000000ff0e00720c */ /* 0x000fc60003f25070 */
[----:B------:R-:W-:Y:S01]  /*03b0*/  FADD R20, R21, R20 ;  /* 0x0000001415147221 */ /* 0x000fe20000000000 */
[----:B------:R-:W-:Y:S02]  /*03c0*/  ISETP.NE.AND.EX P1, PT, R13, RZ, PT, P1 ;  /* 0x000000ff0d00720c */ /* 0x000fe40003f25310 */
[----:B0-----:R-:W-:Y:S01]  /*03d0*/  IADD3 R6, P2, PT, R6, 0x40, RZ ;  /* 0x0000004006067810 */ /* 0x001fe20007f5e0ff */
[----:B------:R-:W-:-:S03]  /*03e0*/  FADD R19, R20, R19 ;  /* 0x0000001314137221 */ /* 0x000fc60000000000 */
[----:B------:R-:W-:Y:S01]  /*03f0*/  IADD3.X R7, PT, PT, RZ, R7, RZ, P2, !PT ;  /* 0x00000007ff077210 */ /* 0x000fe200017fe4ff */
[----:B------:R-:W-:-:S04]  /*0400*/  FADD R18, R19, R18 ;  /* 0x0000001213127221 */ /* 0x000fc80000000000 */
[----:B------:R-:W-:-:S04]  /*0410*/  FADD R17, R18, R17 ;  /* 0x0000001112117221 */ /* 0x000fc80000000000 */
[----:B------:R-:W-:-:S04]  /*0420*/  FADD R16, R17, R16 ;  /* 0x0000001011107221 */ /* 0x000fc80000000000 */
[----:B------:R-:W-:-:S04]  /*0430*/  FADD R15, R16, R15 ;  /* 0x0000000f100f7221 */ /* 0x000fc80000000000 */
[----:B--2---:R-:W-:-:S04]  /*0440*/  FADD R15, R15, R10 ;  /* 0x0000000a0f0f7221 */ /* 0x004fc80000000000 */
[----:B---3--:R-:W-:-:S04]  /*0450*/  FADD R24, R15, R24 ;  /* 0x000000180f187221 */ /* 0x008fc80000000000 */
[----:B----4-:R-:W-:-:S04]  /*0460*/  FADD R23, R24, R23 ;  /* 0x0000001718177221 */ /* 0x010fc80000000000 */
[----:B-----5:R-:W-:Y:S01]  /*0470*/  FADD R10, R23, R22 ;  /* 0x00000016170a7221 */ /* 0x020fe20000000000 */
[----:B------:R-:W-:Y:S06]  /*0480*/  @P1 BRA `(.L_x_8) ;  /* 0xfffffffc00641947 */ /* 0x000fec000383ffff */
.L_x_7:
[----:B------:R-:W-:Y:S05]  /*0490*/  @!P0 BRA `(.L_x_9) ;  /* 0x00000004000c8947 */ /* 0x000fea0003800000 */
[----:B------:R-:W-:Y:S02]  /*04a0*/  ISETP.GE.U32.AND P1, PT, R25, 0x8, PT ;  /* 0x000000081900780c */ /* 0x000fe40003f26070 */
[----:B------:R-:W-:Y:S02]  /*04b0*/  LOP3.LUT R14, R2, 0x7, RZ, 0xc0, !PT ;  /* 0x00000007020e7812 */ /* 0x000fe400078ec0ff */
[----:B------:R-:W-:Y:S02]  /*04c0*/  ISETP.GE.U32.AND.EX P1, PT, RZ, RZ, PT, P1 ;  /* 0x000000ffff00720c */ /* 0x000fe40003f26110 */
[----:B------:R-:W-:-:S04]  /*04d0*/  ISETP.NE.U32.AND P0, PT, R14, RZ, PT ;  /* 0x000000ff0e00720c */ /* 0x000fc80003f05070 */
[----:B------:R-:W-:-:S07]  /*04e0*/  ISETP.NE.AND.EX P0, PT, RZ, RZ, PT, P0 ;  /* 0x000000ffff00720c */ /* 0x000fce0003f05300 */
[----:B------:R-:W-:Y:S06]  /*04f0*/  @!P1 BRA `(.L_x_10) ;  /* 0x00000000005c9947 */ /* 0x000fec0003800000 */
[----:B------:R-:W1:Y:S01]  /*0500*/  LDCU.64 UR6, c[0x0][0x380] ;  /* 0x00007000ff0677ac */ /* 0x000e620008000a00 */
[----:B------:R-:W-:-:S05]  /*0510*/  IADD3 R7, P1, PT, R3, R4, RZ ;  /* 0x0000000403077210 */ /* 0x000fca0007f3e0ff */
[----:B------:R-:W-:Y:S01]  /*0520*/  IMAD.X R12, R8, 0x1, R11, P1 ;  /* 0x00000001080c7824 */ /* 0x000fe200008e060b */
[----:B-1----:R-:W-:-:S04]  /*0530*/  LEA R6, P1, R7, UR6, 0x2 ;  /* 0x0000000607067c11 */ /* 0x002fc8000f8210ff */
[----:B------:R-:W-:-:S05]  /*0540*/  LEA.HI.X R7, R7, UR7, R12, 0x2, P1 ;  /* 0x0000000707077c11 */ /* 0x000fca00088f140c */
[----:B0-----:R-:W2:Y:S04]  /*0550*/  LDG.E R13, desc[UR4][R6.64] ;  /* 0x00000004060d7981 */ /* 0x001ea8000c1e1900 */
[----:B------:R-:W3:Y:S04]  /*0560*/  LDG.E R12, desc[UR4][R6.64+0x4] ;  /* 0x00000404060c7981 */ /* 0x000ee8000c1e1900 */
[----:B------:R-:W4:Y:S04]  /*0570*/  LDG.E R15, desc[UR4][R6.64+0x8] ;  /* 0x00000804060f7981 */ /* 0x000f28000c1e1900 */
[----:B------:R-:W5:Y:S04]  /*0580*/  LDG.E R17, desc[UR4][R6.64+0xc] ;  /* 0x00000c0406117981 */ /* 0x000f68000c1e1900 */
[----:B------:R-:W5:Y:S04]  /*0590*/  LDG.E R19, desc[UR4][R6.64+0x10] ;  /* 0x0000100406137981 */ /* 0x000f68000c1e1900 */
[----:B------:R-:W5:Y:S04]  /*05a0*/  LDG.E R21, desc[UR4][R6.64+0x14] ;  /* 0x0000140406157981 */ /* 0x000f68000c1e1900 */
        /* <DEDUP_REMOVED lines=12> */
.L_x_10:
[----:B------:R-:W-:Y:S05]  /*0670*/  @!P0 BRA `(.L_x_9) ;  /* 0x0000000000948947 */ /* 0x000fea0003800000 */
[----:B------:R-:W-:-:S04]  /*0680*/  ISETP.GE.U32.AND P0, PT, R14, 0x4, PT ;  /* 0x000000040e00780c */ /* 0x000fc80003f06070 */
[----:B------:R-:W-:-:S13]  /*0690*/  ISETP.GE.U32.AND.EX P0, PT, RZ, RZ, PT, P0 ;  /* 0x000000ffff00720c */ /* 0x000fda0003f06100 */
[----:B------:R-:W1:Y:S01]  /*06a0*/  @P0 LDC.64 R14, c[0x0][0x380] ;  /* 0x0000e000ff0e0b82 */ /* 0x000e620000000a00 */
[----:B------:R-:W-:-:S05]  /*06b0*/  @P0 IADD3 R7, P1, PT, R3, R4, RZ ;  /* 0x0000000403070210 */ /* 0x000fca0007f3e0ff */
[----:B------:R-:W-:Y:S01]  /*06c0*/  @P0 IMAD.X R12, R8, 0x1, R11, P1 ;  /* 0x00000001080c0824 */ /* 0x000fe200008e060b */
[----:B-1----:R-:W-:-:S04]  /*06d0*/  @P0 LEA R6, P1, R7, R14, 0x2 ;  /* 0x0000000e07060211 */ /* 0x002fc800078210ff */
[----:B------:R-:W-:-:S05]  /*06e0*/  @P0 LEA.HI.X R7, R7, R15, R12, 0x2, P1 ;  /* 0x0000000f07070211 */ /* 0x000fca00008f140c */
[----:B0-----:R-:W2:Y:S04]  /*06f0*/  @P0 LDG.E R15, desc[UR4][R6.64] ;  /* 0x00000004060f0981 */ /* 0x001ea8000c1e1900 */
[----:B------:R-:W3:Y:S04]  /*0700*/  @P0 LDG.E R14, desc[UR4][R6.64+0x4] ;  /* 0x00000404060e0981 */ /* 0x000ee8000c1e1900 */
[----:B------:R-:W4:Y:S04]  /*0710*/  @P0 LDG.E R17, desc[UR4][R6.64+0x8] ;  /* 0x0000080406110981 */ /* 0x000f28000c1e1900 */
[----:B------:R-:W5:Y:S01]  /*0720*/  @P0 LDG.E R19, desc[UR4][R6.64+0xc] ;  /* 0x00000c0406130981 */ /* 0x000f62000c1e1900 */
[----:B------:R-:W-:-:S02]  /*0730*/  LOP3.LUT R12, R2, 0x3, RZ, 0xc0, !PT ;  /* 0x00000003020c7812 */ /* 0x000fc400078ec0ff */
[----:B------:R-:W-:Y:S02]  /*0740*/  MOV R13, RZ ;  /* 0x000000ff000d7202 */ /* 0x000fe40000000f00 */
[----:B------:R-:W-:Y:S02]  /*0750*/  ISETP.NE.U32.AND P1, PT, R12, RZ, PT ;  /* 0x000000ff0c00720c */ /* 0x000fe40003f25070 */
[----:B------:R-:W-:Y:S02]  /*0760*/  @P0 IADD3 R3, P2, PT, R3, 0x4, RZ ;  /* 0x0000000403030810 */ /* 0x000fe40007f5e0ff */
[----:B------:R-:W-:-:S03]  /*0770*/  ISETP.NE.AND.EX P1, PT, R13, RZ, PT, P1 ;  /* 0x000000ff0d00720c */ /* 0x000fc60003f25310 */
[----:B------:R-:W-:Y:S02]  /*0780*/  @P0 IMAD.X R8, RZ, RZ, R8, P2 ;  /* 0x000000ffff080224 */ /* 0x000fe400010e0608 */
[----:B--2---:R-:W-:-:S04]  /*0790*/  @P0 FADD R15, R10, R15 ;  /* 0x0000000f0a0f0221 */ /* 0x004fc80000000000 */
[----:B---3--:R-:W-:-:S04]  /*07a0*/  @P0 FADD R14, R15, R14 ;  /* 0x0000000e0f0e0221 */ /* 0x008fc80000000000 */
[----:B----4-:R-:W-:-:S04]  /*07b0*/  @P0 FADD R14, R14, R17 ;  /* 0x000000110e0e0221 */ /* 0x010fc80000000000 */
[----:B-----5:R-:W-:Y:S01]  /*07c0*/  @P0 FADD R10, R14, R19 ;  /* 0x000000130e0a0221 */ /* 0x020fe20000000000 */
[----:B------:R-:W-:Y:S06]  /*07d0*/  @!P1 BRA `(.L_x_9) ;  /* 0x00000000003c9947 */ /* 0x000fec0003800000 */
[----:B------:R-:W0:Y:S01]  /*07e0*/  LDCU.64 UR6, c[0x0][0x380] ;  /* 0x00007000ff0677ac */ /* 0x000e220008000a00 */
[----:B------:R-:W-:-:S05]  /*07f0*/  IADD3 R5, P0, PT, R3, R4, RZ ;  /* 0x0000000403057210 */ /* 0x000fca0007f1e0ff */
[----:B------:R-:W-:Y:S01]  /*0800*/  IMAD.X R8, R8, 0x1, R11, P0 ;  /* 0x0000000108087824 */ /* 0x000fe200000e060b */
[----:B0-----:R-:W-:-:S04]  /*0810*/  LEA R2, P1, R5, UR6, 0x2 ;  /* 0x0000000605027c11 */ /* 0x001fc8000f8210ff */
[----:B------:R-:W-:-:S09]  /*0820*/  LEA.HI.X R5, R5, UR7, R8, 0x2, P1 ;  /* 0x0000000705057c11 */ /* 0x000fd200088f1408 */
.L_x_11:
[----:B------:R-:W-:-:S06]  /*0830*/  MOV R3, R5 ;  /* 0x0000000500037202 */ /* 0x000fcc0000000f00 */
[----:B------:R0:W2:Y:S01]  /*0840*/  LDG.E R3, desc[UR4][R2.64] ;  /* 0x0000000402037981 */ /* 0x0000a2000c1e1900 */
[----:B------:R-:W-:-:S04]  /*0850*/  IADD3 R12, P0, PT, R12, -0x1, RZ ;  /* 0xffffffff0c0c7810 */ /* 0x000fc80007f1e0ff */
[----:B------:R-:W-:Y:S02]  /*0860*/  IADD3.X R13, PT, PT, R13, -0x1, RZ, P0, !PT ;  /* 0xffffffff0d0d7810 */ /* 0x000fe400007fe4ff */
[----:B------:R-:W-:Y:S02]  /*0870*/  ISETP.NE.U32.AND P0, PT, R12, RZ, PT ;  /* 0x000000ff0c00720c */ /* 0x000fe40003f05070 */
[----:B0-----:R-:W-:Y:S02]  /*0880*/  IADD3 R2, P1, PT, R2, 0x4, RZ ;  /* 0x0000000402027810 */ /* 0x001fe40007f3e0ff */
[----:B------:R-:W-:-:S03]  /*0890*/  ISETP.NE.AND.EX P0, PT, R13, RZ, PT, P0 ;  /* 0x000000ff0d00720c */ /* 0x000fc60003f05300 */
[----:B------:R-:W-:Y:S02]  /*08a0*/  IMAD.X R5, RZ, RZ, R5, P1 ;  /* 0x000000ffff057224 */ /* 0x000fe400008e0605 */
[----:B--2---:R-:W-:-:S08]  /*08b0*/  FADD R10, R3, R10 ;  /* 0x0000000a030a7221 */ /* 0x004fd00000000000 */
[----:B------:R-:W-:Y:S05]  /*08c0*/  @P0 BRA `(.L_x_11) ;  /* 0xfffffffc00d80947 */ /* 0x000fea000383ffff */
.L_x_9:
[----:B------:R-:W1:Y:S02]  /*08d0*/  LDCU.64 UR6, c[0x0][0x388] ;  /* 0x00007100ff0677ac */ /* 0x000e640008000a00 */
[----:B-1----:R-:W-:-:S04]  /*08e0*/  LEA R2, P0, R9, UR6, 0x2 ;  /* 0x0000000609027c11 */ /* 0x002fc8000f8010ff */
[----:B------:R-:W-:-:S05]  /*08f0*/  LEA.HI.X R3, R9, UR7, R0, 0x2, P0 ;  /* 0x0000000709037c11 */ /* 0x000fca00080f1400 */
[----:B0-----:R-:W-:Y:S01]  /*0900*/  STG.E desc[UR4][R2.64], R10 ;  /* 0x0000000a02007986 */ /* 0x001fe2000c101904 */
[----:B------:R-:W-:Y:S05]  /*0910*/  EXIT ;  /* 0x000000000000794d */ /* 0x000fea0003800000 */
.L_x_12:
        /* <DEDUP_REMOVED lines=14> */
.L_x_14:


//--------------------- .nv.shared.reserved.0     --------------------------
	.section	.nv.shared.reserved.0,"aw",@nobits
	.weak		__nv_reservedSMEM_offset_0_alias
	.size		__nv_reservedSMEM_offset_0_alias, 0, 64
	.other		__nv_reservedSMEM_offset_0_alias,@"STO_CUDA_RESERVED_SHARED STV_DEFAULT"
__nv_reservedSMEM_offset_0_alias:
	.zero		0
	.zero		64


//--------------------- .nv.constant0._Z11column_sumsPKfPfm --------------------------
	.section	.nv.constant0._Z11column_sumsPKfPfm,"a",@progbits
	.sectionflags	@""
	.align	4
.nv.constant0._Z11column_sumsPKfPfm:
	.zero		920


//--------------------- .nv.constant0._Z8row_sumsPKfPfm --------------------------
	.section	.nv.constant0._Z8row_sumsPKfPfm,"a",@progbits
	.sectionflags	@""
	.align	4
.nv.constant0._Z8row_sumsPKfPfm:
	.zero		920


//--------------------- SYMBOLS --------------------------

	.type		.nv.reservedSmem.offset0,@object
	.size		.nv.reservedSmem.offset0,0x4
